//
// Generated by NVIDIA NVVM Compiler
//
// Compiler Build ID: CL-36424714
// Cuda compilation tools, release 13.0, V13.0.88
// Based on NVVM 20.0.0
//

.version 9.0
.target sm_100
.address_size 64

	// .globl	_Z3dotPdS_iS_
// _ZZ3dotPdS_iS_E4sums has been demoted

.visible .entry _Z3dotPdS_iS_(
	.param .u64 .ptr .align 1 _Z3dotPdS_iS__param_0,
	.param .u64 .ptr .align 1 _Z3dotPdS_iS__param_1,
	.param .u32 _Z3dotPdS_iS__param_2,
	.param .u64 .ptr .align 1 _Z3dotPdS_iS__param_3
)
{
	.reg .pred 	%p<12>;
	.reg .b32 	%r<50>;
	.reg .b64 	%rd<10>;
	.reg .b64 	%fd<91>;
	// demoted variable
	.shared .align 8 .b8 _ZZ3dotPdS_iS_E4sums[8192];
	ld.param.u64 	%rd3, [_Z3dotPdS_iS__param_0];
	ld.param.u64 	%rd4, [_Z3dotPdS_iS__param_1];
	ld.param.u32 	%r26, [_Z3dotPdS_iS__param_2];
	ld.param.u64 	%rd5, [_Z3dotPdS_iS__param_3];
	mov.u32 	%r1, %tid.x;
	setp.ge.s32 	%p1, %r1, %r26;
	mov.f64 	%fd81, 0d0000000000000000;
	@%p1 bra 	$L__BB0_3;
	mov.u32 	%r2, %ntid.x;
	cvta.to.global.u64 	%rd1, %rd3;
	cvta.to.global.u64 	%rd2, %rd4;
	mov.f64 	%fd81, 0d0000000000000000;
	mov.u32 	%r42, %r1;
$L__BB0_2:
	mul.wide.s32 	%rd6, %r42, 8;
	add.s64 	%rd7, %rd1, %rd6;
	ld.global.f64 	%fd19, [%rd7];
	add.s64 	%rd8, %rd2, %rd6;
	ld.global.f64 	%fd20, [%rd8];
	fma.rn.f64 	%fd81, %fd19, %fd20, %fd81;
	add.s32 	%r42, %r42, %r2;
	setp.lt.s32 	%p2, %r42, %r26;
	@%p2 bra 	$L__BB0_2;
$L__BB0_3:
	shl.b32 	%r27, %r1, 3;
	mov.u32 	%r28, _ZZ3dotPdS_iS_E4sums;
	add.s32 	%r29, %r28, %r27;
	st.shared.f64 	[%r29], %fd81;
	bar.sync 	0;
	setp.ne.s32 	%p3, %r1, 0;
	@%p3 bra 	$L__BB0_17;
	mov.u32 	%r5, %ntid.x;
	and.b32  	%r6, %r5, 15;
	setp.lt.u32 	%p4, %r5, 16;
	mov.b32 	%r46, 0;
	mov.f64 	%fd90, 0d0000000000000000;
	@%p4 bra 	$L__BB0_7;
	and.b32  	%r46, %r5, 2032;
	add.s32 	%r43, %r28, 64;
	and.b32  	%r33, %r5, -16;
	neg.s32 	%r44, %r33;
	mov.f64 	%fd90, 0d0000000000000000;
$L__BB0_6:
	.pragma "nounroll";
	ld.shared.f64 	%fd24, [%r43+-64];
	add.f64 	%fd25, %fd90, %fd24;
	ld.shared.f64 	%fd26, [%r43+-56];
	add.f64 	%fd27, %fd25, %fd26;
	ld.shared.f64 	%fd28, [%r43+-48];
	add.f64 	%fd29, %fd27, %fd28;
	ld.shared.f64 	%fd30, [%r43+-40];
	add.f64 	%fd31, %fd29, %fd30;
	ld.shared.f64 	%fd32, [%r43+-32];
	add.f64 	%fd33, %fd31, %fd32;
	ld.shared.f64 	%fd34, [%r43+-24];
	add.f64 	%fd35, %fd33, %fd34;
	ld.shared.f64 	%fd36, [%r43+-16];
	add.f64 	%fd37, %fd35, %fd36;
	ld.shared.f64 	%fd38, [%r43+-8];
	add.f64 	%fd39, %fd37, %fd38;
	ld.shared.f64 	%fd40, [%r43];
	add.f64 	%fd41, %fd39, %fd40;
	ld.shared.f64 	%fd42, [%r43+8];
	add.f64 	%fd43, %fd41, %fd42;
	ld.shared.f64 	%fd44, [%r43+16];
	add.f64 	%fd45, %fd43, %fd44;
	ld.shared.f64 	%fd46, [%r43+24];
	add.f64 	%fd47, %fd45, %fd46;
	ld.shared.f64 	%fd48, [%r43+32];
	add.f64 	%fd49, %fd47, %fd48;
	ld.shared.f64 	%fd50, [%r43+40];
	add.f64 	%fd51, %fd49, %fd50;
	ld.shared.f64 	%fd52, [%r43+48];
	add.f64 	%fd53, %fd51, %fd52;
	ld.shared.f64 	%fd54, [%r43+56];
	add.f64 	%fd90, %fd53, %fd54;
	add.s32 	%r44, %r44, 16;
	add.s32 	%r43, %r43, 128;
	setp.ne.s32 	%p5, %r44, 0;
	@%p5 bra 	$L__BB0_6;
$L__BB0_7:
	setp.eq.s32 	%p6, %r6, 0;
	@%p6 bra 	$L__BB0_16;
	and.b32  	%r14, %r5, 7;
	setp.lt.u32 	%p7, %r6, 8;
	@%p7 bra 	$L__BB0_10;
	shl.b32 	%r34, %r46, 3;
	add.s32 	%r36, %r28, %r34;
	ld.shared.f64 	%fd56, [%r36];
	add.f64 	%fd57, %fd90, %fd56;
	ld.shared.f64 	%fd58, [%r36+8];
	add.f64 	%fd59, %fd57, %fd58;
	ld.shared.f64 	%fd60, [%r36+16];
	add.f64 	%fd61, %fd59, %fd60;
	ld.shared.f64 	%fd62, [%r36+24];
	add.f64 	%fd63, %fd61, %fd62;
	ld.shared.f64 	%fd64, [%r36+32];
	add.f64 	%fd65, %fd63, %fd64;
	ld.shared.f64 	%fd66, [%r36+40];
	add.f64 	%fd67, %fd65, %fd66;
	ld.shared.f64 	%fd68, [%r36+48];
	add.f64 	%fd69, %fd67, %fd68;
	ld.shared.f64 	%fd70, [%r36+56];
	add.f64 	%fd90, %fd69, %fd70;
	add.s32 	%r46, %r46, 8;
$L__BB0_10:
	setp.eq.s32 	%p8, %r14, 0;
	@%p8 bra 	$L__BB0_16;
	and.b32  	%r17, %r5, 3;
	setp.lt.u32 	%p9, %r14, 4;
	@%p9 bra 	$L__BB0_13;
	shl.b32 	%r37, %r46, 3;
	add.s32 	%r39, %r28, %r37;
	ld.shared.f64 	%fd72, [%r39];
	add.f64 	%fd73, %fd90, %fd72;
	ld.shared.f64 	%fd74, [%r39+8];
	add.f64 	%fd75, %fd73, %fd74;
	ld.shared.f64 	%fd76, [%r39+16];
	add.f64 	%fd77, %fd75, %fd76;
	ld.shared.f64 	%fd78, [%r39+24];
	add.f64 	%fd90, %fd77, %fd78;
	add.s32 	%r46, %r46, 4;
$L__BB0_13:
	setp.eq.s32 	%p10, %r17, 0;
	@%p10 bra 	$L__BB0_16;
	shl.b32 	%r40, %r46, 3;
	add.s32 	%r49, %r28, %r40;
	neg.s32 	%r48, %r17;
$L__BB0_15:
	.pragma "nounroll";
	ld.shared.f64 	%fd79, [%r49];
	add.f64 	%fd90, %fd90, %fd79;
	add.s32 	%r49, %r49, 8;
	add.s32 	%r48, %r48, 1;
	setp.ne.s32 	%p11, %r48, 0;
	@%p11 bra 	$L__BB0_15;
$L__BB0_16:
	cvta.to.global.u64 	%rd9, %rd5;
	st.global.f64 	[%rd9], %fd90;
$L__BB0_17:
	ret;

}


// ===== COMPILED SASS (sm_100) =====

	.target	sm_100

	.elftype	@"ET_EXEC"


//--------------------- .note.nv.tkinfo           --------------------------
	.section	.note.nv.tkinfo,"",@"SHT_NOTE"
	.sectionflags	@"SHF_NOTE_NV_TKINFO"
	.tkinfo
        /*0018*/ 	.word	0x00000002
        /*0030*/ 	.string	""
        /*0030*/ 	.string	"ptxas"
        /*0030*/ 	.string	"Cuda compilation tools, release 13.0, V13.0.88"
        /*0030*/ 	.string	"Build cuda_13.0.r13.0/compiler.36424714_0"
        /*0030*/ 	.string	"-arch sm_100 -m 64 "



//--------------------- .note.nv.cuinfo           --------------------------
	.section	.note.nv.cuinfo,"",@"SHT_NOTE"
	.sectionflags	@"SHF_NOTE_NV_CUINFO"
        /*0018*/ 	.short	0x0002
        /*001a*/ 	.short	0x0064
        /*001c*/ 	.short	0x0082
	.zero		2


//--------------------- .nv.info                  --------------------------
	.section	.nv.info,"",@"SHT_CUDA_INFO"
	.align	4


	//----- nvinfo : EIATTR_REGCOUNT
	.align		4
        /*0000*/ 	.byte	0x04, 0x2f
        /*0002*/ 	.short	(.L_1 - .L_0)
	.align		4
.L_0:
        /*0004*/ 	.word	index@(_Z3dotPdS_iS_)
        /*0008*/ 	.word	0x00000016


	//----- nvinfo : EIATTR_FRAME_SIZE
	.align		4
.L_1:
        /*000c*/ 	.byte	0x04, 0x11
        /*000e*/ 	.short	(.L_3 - .L_2)
	.align		4
.L_2:
        /*0010*/ 	.word	index@(_Z3dotPdS_iS_)
        /*0014*/ 	.word	0x00000000


	//----- nvinfo : EIATTR_MIN_STACK_SIZE
	.align		4
.L_3:
        /*0018*/ 	.byte	0x04, 0x12
        /*001a*/ 	.short	(.L_5 - .L_4)
	.align		4
.L_4:
        /*001c*/ 	.word	index@(_Z3dotPdS_iS_)
        /*0020*/ 	.word	0x00000000
.L_5:


//--------------------- .nv.compat                --------------------------
	.section	.nv.compat,"",@"SHT_CUDA_COMPAT_INFO"
	.align	4
        /*0000*/ 	.byte	0x02, 0x09, 0x00, 0x00, 0x02, 0x02, 0x01, 0x00, 0x02, 0x05, 0x05, 0x00, 0x03, 0x07, 0x01, 0x01
        /*0010*/ 	.byte	0x02, 0x03, 0x00, 0x00, 0x02, 0x06, 0x01, 0x00, 0x04, 0x0b, 0x08, 0x00, 0x01, 0x00, 0x00, 0x00
        /*0020*/ 	.byte	0x00, 0x00, 0x00, 0x00


//--------------------- .nv.info._Z3dotPdS_iS_    --------------------------
	.section	.nv.info._Z3dotPdS_iS_,"",@"SHT_CUDA_INFO"
	.sectionflags	@""
	.align	4


	//----- nvinfo : EIATTR_CUDA_API_VERSION
	.align		4
        /*0000*/ 	.byte	0x04, 0x37
        /*0002*/ 	.short	(.L_7 - .L_6)
.L_6:
        /*0004*/ 	.word	0x00000082


	//----- nvinfo : EIATTR_KPARAM_INFO
	.align		4
.L_7:
        /*0008*/ 	.byte	0x04, 0x17
        /*000a*/ 	.short	(.L_9 - .L_8)
.L_8:
        /*000c*/ 	.word	0x00000000
        /*0010*/ 	.short	0x0003
        /*0012*/ 	.short	0x0018
        /*0014*/ 	.byte	0x00, 0xf5, 0x21, 0x00


	//----- nvinfo : EIATTR_KPARAM_INFO
	.align		4
.L_9:
        /*0018*/ 	.byte	0x04, 0x17
        /*001a*/ 	.short	(.L_11 - .L_10)
.L_10:
        /*001c*/ 	.word	0x00000000
        /*0020*/ 	.short	0x0002
        /*0022*/ 	.short	0x0010
        /*0024*/ 	.byte	0x00, 0xf0, 0x11, 0x00


	//----- nvinfo : EIATTR_KPARAM_INFO
	.align		4
.L_11:
        /*0028*/ 	.byte	0x04, 0x17
        /*002a*/ 	.short	(.L_13 - .L_12)
.L_12:
        /*002c*/ 	.word	0x00000000
        /*0030*/ 	.short	0x0001
        /*0032*/ 	.short	0x0008
        /*0034*/ 	.byte	0x00, 0xf5, 0x21, 0x00


	//----- nvinfo : EIATTR_KPARAM_INFO
	.align		4
.L_13:
        /*0038*/ 	.byte	0x04, 0x17
        /*003a*/ 	.short	(.L_15 - .L_14)
.L_14:
        /*003c*/ 	.word	0x00000000
        /*0040*/ 	.short	0x0000
        /*0042*/ 	.short	0x0000
        /*0044*/ 	.byte	0x00, 0xf5, 0x21, 0x00


	//----- nvinfo : EIATTR_SPARSE_MMA_MASK
	.align		4
.L_15:
        /*0048*/ 	.byte	0x03, 0x50
        /*004a*/ 	.short	0x0000


	//----- nvinfo : EIATTR_MAXREG_COUNT
	.align		4
        /*004c*/ 	.byte	0x03, 0x1b
        /*004e*/ 	.short	0x00ff


	//----- nvinfo : EIATTR_NUM_BARRIERS
	.align		4
        /*0050*/ 	.byte	0x02, 0x4c
        /*0052*/ 	.byte	0x01
	.zero		1


	//----- nvinfo : EIATTR_MERCURY_ISA_VERSION
	.align		4
        /*0054*/ 	.byte	0x03, 0x5f
        /*0056*/ 	.short	0x0101


	//----- nvinfo : EIATTR_VRC_CTA_INIT_COUNT
	.align		4
        /*0058*/ 	.byte	0x02, 0x4a
	.zero		1
	.zero		1


	//----- nvinfo : EIATTR_EXIT_INSTR_OFFSETS
	.align		4
        /*005c*/ 	.byte	0x04, 0x1c
        /*005e*/ 	.short	(.L_17 - .L_16)


	//   ....[0]....
.L_16:
        /*0060*/ 	.word	0x000001d0


	//   ....[1]....
        /*0064*/ 	.word	0x00000710


	//----- nvinfo : EIATTR_CRS_STACK_SIZE
	.align		4
.L_17:
        /*0068*/ 	.byte	0x04, 0x1e
        /*006a*/ 	.short	(.L_19 - .L_18)
.L_18:
        /*006c*/ 	.word	0x00000000


	//----- nvinfo : EIATTR_CBANK_PARAM_SIZE
	.align		4
.L_19:
        /*0070*/ 	.byte	0x03, 0x19
        /*0072*/ 	.short	0x0020


	//----- nvinfo : EIATTR_PARAM_CBANK
	.align		4
        /*0074*/ 	.byte	0x04, 0x0a
        /*0076*/ 	.short	(.L_21 - .L_20)
	.align		4
.L_20:
        /*0078*/ 	.word	index@(.nv.constant0._Z3dotPdS_iS_)
        /*007c*/ 	.short	0x0380
        /*007e*/ 	.short	0x0020


	//----- nvinfo : EIATTR_SW_WAR
	.align		4
.L_21:
        /*0080*/ 	.byte	0x04, 0x36
        /*0082*/ 	.short	(.L_23 - .L_22)
.L_22:
        /*0084*/ 	.word	0x00000008
.L_23:


//--------------------- .nv.callgraph             --------------------------
	.section	.nv.callgraph,"",@"SHT_CUDA_CALLGRAPH"
	.align	4
	.sectionentsize	8
	.align		4
        /*0000*/ 	.word	0x00000000
	.align		4
        /*0004*/ 	.word	0xffffffff
	.align		4
        /*0008*/ 	.word	0x00000000
	.align		4
        /*000c*/ 	.word	0xfffffffe
	.align		4
        /*0010*/ 	.word	0x00000000
	.align		4
        /*0014*/ 	.word	0xfffffffd
	.align		4
        /*0018*/ 	.word	0x00000000
	.align		4
        /*001c*/ 	.word	0xfffffffc


//--------------------- .text._Z3dotPdS_iS_       --------------------------
	.section	.text._Z3dotPdS_iS_,"ax",@progbits
	.align	128
        .global         _Z3dotPdS_iS_
        .type           _Z3dotPdS_iS_,@function
        .size           _Z3dotPdS_iS_,(.L_x_10 - _Z3dotPdS_iS_)
        .other          _Z3dotPdS_iS_,@"STO_CUDA_ENTRY STV_DEFAULT"
_Z3dotPdS_iS_:
.text._Z3dotPdS_iS_:
[----:B------:R-:W-:Y:S01]  /*0000*/  LDC R1, c[0x0][0x37c] ;  /* 0x0000df00ff017b82 */ /* 0x000fe20000000800 */
[----:B------:R-:W0:Y:S01]  /*0010*/  S2R R0, SR_TID.X ;  /* 0x0000000000007919 */ /* 0x000e220000002100 */
[----:B------:R-:W0:Y:S01]  /*0020*/  LDCU UR6, c[0x0][0x390] ;  /* 0x00007200ff0677ac */ /* 0x000e220008000800 */
[----:B------:R-:W-:Y:S01]  /*0030*/  BSSY.RECONVERGENT B0, `(.L_x_0) ;  /* 0x0000012000007945 */ /* 0x000fe20003800200 */
[----:B------:R-:W-:Y:S01]  /*0040*/  CS2R R2, SRZ ;  /* 0x0000000000027805 */ /* 0x000fe2000001ff00 */
[----:B------:R-:W1:Y:S01]  /*0050*/  LDCU.64 UR10, c[0x0][0x358] ;  /* 0x00006b00ff0a77ac */ /* 0x000e620008000a00 */
[----:B0-----:R-:W-:-:S13]  /*0060*/  ISETP.GE.AND P0, PT, R0, UR6, PT ;  /* 0x0000000600007c0c */ /* 0x001fda000bf06270 */
[----:B-1----:R-:W-:Y:S05]  /*0070*/  @P0 BRA `(.L_x_1) ;  /* 0x0000000000340947 */ /* 0x002fea0003800000 */
[----:B------:R-:W0:Y:S01]  /*0080*/  LDC R12, c[0x0][0x360] ;  /* 0x0000d800ff0c7b82 */ /* 0x000e220000000800 */
[----:B------:R-:W-:Y:S01]  /*0090*/  IMAD.MOV.U32 R13, RZ, RZ, R0 ;  /* 0x000000ffff0d7224 */ /* 0x000fe200078e0000 */
[----:B------:R-:W-:-:S06]  /*00a0*/  CS2R R2, SRZ ;  /* 0x0000000000027805 */ /* 0x000fcc000001ff00 */
[----:B------:R-:W1:Y:S08]  /*00b0*/  LDC.64 R8, c[0x0][0x380] ;  /* 0x0000e000ff087b82 */ /* 0x000e700000000a00 */
[----:B------:R-:W2:Y:S02]  /*00c0*/  LDC.64 R10, c[0x0][0x388] ;  /* 0x0000e200ff0a7b82 */ /* 0x000ea40000000a00 */
.L_x_2:
[----:B-1----:R-:W-:-:S04]  /*00d0*/  IMAD.WIDE R4, R13, 0x8, R8 ;  /* 0x000000080d047825 */ /* 0x002fc800078e0208 */
[----:B--2---:R-:W-:Y:S02]  /*00e0*/  IMAD.WIDE R6, R13, 0x8, R10 ;  /* 0x000000080d067825 */ /* 0x004fe400078e020a */
[----:B------:R-:W2:Y:S04]  /*00f0*/  LDG.E.64 R4, desc[UR10][R4.64] ;  /* 0x0000000a04047981 */ /* 0x000ea8000c1e1b00 */
[----:B------:R-:W2:Y:S01]  /*0100*/  LDG.E.64 R6, desc[UR10][R6.64] ;  /* 0x0000000a06067981 */ /* 0x000ea2000c1e1b00 */
[----:B0-----:R-:W-:-:S05]  /*0110*/  IMAD.IADD R13, R12, 0x1, R13 ;  /* 0x000000010c0d7824 */ /* 0x001fca00078e020d */
[----:B------:R-:W-:Y:S01]  /*0120*/  ISETP.GE.AND P0, PT, R13, UR6, PT ;  /* 0x000000060d007c0c */ /* 0x000fe2000bf06270 */
[----:B--2---:R-:W-:-:S12]  /*0130*/  DFMA R2, R4, R6, R2 ;  /* 0x000000060402722b */ /* 0x004fd80000000002 */
[----:B------:R-:W-:Y:S05]  /*0140*/  @!P0 BRA `(.L_x_2) ;  /* 0xfffffffc00e08947 */ /* 0x000fea000383ffff */
.L_x_1:
[----:B------:R-:W-:Y:S05]  /*0150*/  BSYNC.RECONVERGENT B0 ;  /* 0x0000000000007941 */ /* 0x000fea0003800200 */
.L_x_0:
[----:B------:R-:W0:Y:S01]  /*0160*/  S2UR UR5, SR_CgaCtaId ;  /* 0x00000000000579c3 */ /* 0x000e220000008800 */
[----:B------:R-:W-:Y:S01]  /*0170*/  UMOV UR4, 0x400 ;  /* 0x0000040000047882 */ /* 0x000fe20000000000 */
[----:B------:R-:W-:Y:S01]  /*0180*/  ISETP.NE.AND P0, PT, R0, RZ, PT ;  /* 0x000000ff0000720c */ /* 0x000fe20003f05270 */
[----:B0-----:R-:W-:-:S06]  /*0190*/  ULEA UR5, UR5, UR4, 0x18 ;  /* 0x0000000405057291 */ /* 0x001fcc000f8ec0ff */
[----:B------:R-:W-:-:S05]  /*01a0*/  LEA R5, R0, UR5, 0x3 ;  /* 0x0000000500057c11 */ /* 0x000fca000f8e18ff */
[----:B------:R0:W-:Y:S01]  /*01b0*/  STS.64 [R5], R2 ;  /* 0x0000000205007388 */ /* 0x0001e20000000a00 */
[----:B------:R-:W-:Y:S06]  /*01c0*/  BAR.SYNC.DEFER_BLOCKING 0x0 ;  /* 0x0000000000007b1d */ /* 0x000fec0000010000 */
[----:B------:R-:W-:Y:S05]  /*01d0*/  @P0 EXIT ;  /* 0x000000000000094d */ /* 0x000fea0003800000 */
[----:B------:R-:W1:Y:S01]  /*01e0*/  LDCU UR7, c[0x0][0x360] ;  /* 0x00006c00ff0777ac */ /* 0x000e620008000800 */
[----:B------:R-:W-:Y:S01]  /*01f0*/  CS2R R14, SRZ ;  /* 0x00000000000e7805 */ /* 0x000fe2000001ff00 */
[----:B------:R-:W-:Y:S01]  /*0200*/  UMOV UR4, URZ ;  /* 0x000000ff00047c82 */ /* 0x000fe20008000000 */
[----:B-1----:R-:W-:Y:S02]  /*0210*/  UISETP.GE.U32.AND UP0, UPT, UR7, 0x10, UPT ;  /* 0x000000100700788c */ /* 0x002fe4000bf06070 */
[----:B------:R-:W-:-:S07]  /*0220*/  ULOP3.LUT UR8, UR7, 0xf, URZ, 0xc0, !UPT ;  /* 0x0000000f07087892 */ /* 0x000fce000f8ec0ff */
[----:B------:R-:W-:Y:S05]  /*0230*/  BRA.U !UP0, `(.L_x_3) ;  /* 0x0000000108847547 */ /* 0x000fea000b800000 */
[----:B------:R-:W-:Y:S01]  /*0240*/  ULOP3.LUT UR6, UR7, 0xfffffff0, URZ, 0xc0, !UPT ;  /* 0xfffffff007067892 */ /* 0x000fe2000f8ec0ff */
[----:B------:R-:W-:Y:S01]  /*0250*/  CS2R R14, SRZ ;  /* 0x00000000000e7805 */ /* 0x000fe2000001ff00 */
[----:B------:R-:W-:Y:S02]  /*0260*/  ULOP3.LUT UR4, UR7, 0x7f0, URZ, 0xc0, !UPT ;  /* 0x000007f007047892 */ /* 0x000fe4000f8ec0ff */
[----:B------:R-:W-:Y:S02]  /*0270*/  UIADD3 UR9, UPT, UPT, UR5, 0x40, URZ ;  /* 0x0000004005097890 */ /* 0x000fe4000fffe0ff */
[----:B------:R-:W-:-:S12]  /*0280*/  UIADD3 UR6, UPT, UPT, -UR6, URZ, URZ ;  /* 0x000000ff06067290 */ /* 0x000fd8000fffe1ff */
.L_x_4:
[----:B------:R-:W1:Y:S01]  /*0290*/  LDS.128 R16, [UR9+-0x40] ;  /* 0xffffc009ff107984 */ /* 0x000e620008000c00 */
[----:B------:R-:W-:-:S03]  /*02a0*/  UIADD3 UR6, UPT, UPT, UR6, 0x10, URZ ;  /* 0x0000001006067890 */ /* 0x000fc6000fffe0ff */
[----:B------:R-:W2:Y:S01]  /*02b0*/  LDS.128 R8, [UR9+-0x30] ;  /* 0xffffd009ff087984 */ /* 0x000ea20008000c00 */
[----:B------:R-:W-:-:S03]  /*02c0*/  UISETP.NE.AND UP0, UPT, UR6, URZ, UPT ;  /* 0x000000ff0600728c */ /* 0x000fc6000bf05270 */
[----:B0-----:R-:W0:Y:S01]  /*02d0*/  LDS.128 R4, [UR9+-0x20] ;  /* 0xffffe009ff047984 */ /* 0x001e220008000c00 */
[----:B-1----:R-:W-:-:S03]  /*02e0*/  DADD R16, R16, R14 ;  /* 0x0000000010107229 */ /* 0x002fc6000000000e */
[----:B------:R-:W1:Y:S05]  /*02f0*/  LDS.128 R12, [UR9+-0x10] ;  /* 0xfffff009ff0c7984 */ /* 0x000e6a0008000c00 */
[----:B------:R-:W-:-:S08]  /*0300*/  DADD R16, R16, R18 ;  /* 0x0000000010107229 */ /* 0x000fd00000000012 */
[----:B--2---:R-:W-:-:S08]  /*0310*/  DADD R8, R16, R8 ;  /* 0x0000000010087229 */ /* 0x004fd00000000008 */
[----:B------:R-:W-:Y:S02]  /*0320*/  DADD R2, R8, R10 ;  /* 0x0000000008027229 */ /* 0x000fe4000000000a */
[----:B------:R-:W2:Y:S06]  /*0330*/  LDS.128 R8, [UR9] ;  /* 0x00000009ff087984 */ /* 0x000eac0008000c00 */
[----:B0-----:R-:W-:-:S08]  /*0340*/  DADD R2, R2, R4 ;  /* 0x0000000002027229 */ /* 0x001fd00000000004 */
[----:B------:R-:W-:Y:S01]  /*0350*/  DADD R2, R2, R6 ;  /* 0x0000000002027229 */ /* 0x000fe20000000006 */
[----:B------:R-:W0:Y:S07]  /*0360*/  LDS.128 R4, [UR9+0x10] ;  /* 0x00001009ff047984 */ /* 0x000e2e0008000c00 */
[----:B-1----:R-:W-:-:S08]  /*0370*/  DADD R2, R2, R12 ;  /* 0x0000000002027229 */ /* 0x002fd0000000000c */
[----:B------:R-:W-:Y:S01]  /*0380*/  DADD R2, R2, R14 ;  /* 0x0000000002027229 */ /* 0x000fe2000000000e */
[----:B------:R-:W1:Y:S07]  /*0390*/  LDS.128 R12, [UR9+0x20] ;  /* 0x00002009ff0c7984 */ /* 0x000e6e0008000c00 */
[----:B--2---:R-:W-:-:S08]  /*03a0*/  DADD R2, R2, R8 ;  /* 0x0000000002027229 */ /* 0x004fd00000000008 */
[----:B------:R-:W-:Y:S01]  /*03b0*/  DADD R2, R2, R10 ;  /* 0x0000000002027229 */ /* 0x000fe2000000000a */
[----:B------:R-:W2:Y:S01]  /*03c0*/  LDS.128 R8, [UR9+0x30] ;  /* 0x00003009ff087984 */ /* 0x000ea20008000c00 */
[----:B------:R-:W-:-:S06]  /*03d0*/  UIADD3 UR9, UPT, UPT, UR9, 0x80, URZ ;  /* 0x0000008009097890 */ /* 0x000fcc000fffe0ff */
[----:B0-----:R-:W-:-:S08]  /*03e0*/  DADD R2, R2, R4 ;  /* 0x0000000002027229 */ /* 0x001fd00000000004 */
[----:B------:R-:W-:-:S08]  /*03f0*/  DADD R2, R2, R6 ;  /* 0x0000000002027229 */ /* 0x000fd00000000006 */
[----:B-1----:R-:W-:-:S08]  /*0400*/  DADD R2, R2, R12 ;  /* 0x0000000002027229 */ /* 0x002fd0000000000c */
[----:B------:R-:W-:-:S08]  /*0410*/  DADD R2, R2, R14 ;  /* 0x0000000002027229 */ /* 0x000fd0000000000e */
[----:B--2---:R-:W-:-:S08]  /*0420*/  DADD R2, R2, R8 ;  /* 0x0000000002027229 */ /* 0x004fd00000000008 */
[----:B------:R-:W-:Y:S01]  /*0430*/  DADD R14, R2, R10 ;  /* 0x00000000020e7229 */ /* 0x000fe2000000000a */
[----:B------:R-:W-:Y:S10]  /*0440*/  BRA.U UP0, `(.L_x_4) ;  /* 0xfffffffd00907547 */ /* 0x000ff4000b83ffff */
.L_x_3:
[----:B------:R-:W-:-:S09]  /*0450*/  UISETP.NE.AND UP0, UPT, UR8, URZ, UPT ;  /* 0x000000ff0800728c */ /* 0x000fd2000bf05270 */
[----:B------:R-:W-:Y:S05]  /*0460*/  BRA.U !UP0, `(.L_x_5) ;  /* 0x0000000108a07547 */ /* 0x000fea000b800000 */
[----:B------:R-:W-:Y:S02]  /*0470*/  UISETP.GE.U32.AND UP0, UPT, UR8, 0x8, UPT ;  /* 0x000000080800788c */ /* 0x000fe4000bf06070 */
[----:B------:R-:W-:-:S04]  /*0480*/  ULOP3.LUT UR9, UR7, 0x7, URZ, 0xc0, !UPT ;  /* 0x0000000707097892 */ /* 0x000fc8000f8ec0ff */
[----:B------:R-:W-:-:S03]  /*0490*/  UISETP.NE.AND UP1, UPT, UR9, URZ, UPT ;  /* 0x000000ff0900728c */ /* 0x000fc6000bf25270 */
[----:B------:R-:W-:Y:S08]  /*04a0*/  BRA.U !UP0, `(.L_x_6) ;  /* 0x0000000108387547 */ /* 0x000ff0000b800000 */
[----:B------:R-:W-:Y:S02]  /*04b0*/  ULEA UR6, UR4, UR5, 0x3 ;  /* 0x0000000504067291 */ /* 0x000fe4000f8e18ff */
[----:B------:R-:W-:-:S07]  /*04c0*/  UIADD3 UR4, UPT, UPT, UR4, 0x8, URZ ;  /* 0x0000000804047890 */ /* 0x000fce000fffe0ff */
[----:B------:R-:W1:Y:S04]  /*04d0*/  LDS.128 R16, [UR6] ;  /* 0x00000006ff107984 */ /* 0x000e680008000c00 */
[----:B------:R-:W2:Y:S04]  /*04e0*/  LDS.128 R8, [UR6+0x10] ;  /* 0x00001006ff087984 */ /* 0x000ea80008000c00 */
[----:B0-----:R-:W0:Y:S01]  /*04f0*/  LDS.128 R4, [UR6+0x20] ;  /* 0x00002006ff047984 */ /* 0x001e220008000c00 */
[----:B-1----:R-:W-:-:S03]  /*0500*/  DADD R16, R14, R16 ;  /* 0x000000000e107229 */ /* 0x002fc60000000010 */
[----:B------:R-:W1:Y:S05]  /*0510*/  LDS.128 R12, [UR6+0x30] ;  /* 0x00003006ff0c7984 */ /* 0x000e6a0008000c00 */
[----:B------:R-:W-:-:S08]  /*0520*/  DADD R16, R16, R18 ;  /* 0x0000000010107229 */ /* 0x000fd00000000012 */
[----:B--2---:R-:W-:-:S08]  /*0530*/  DADD R8, R16, R8 ;  /* 0x0000000010087229 */ /* 0x004fd00000000008 */
[----:B------:R-:W-:-:S08]  /*0540*/  DADD R8, R8, R10 ;  /* 0x0000000008087229 */ /* 0x000fd0000000000a */
[----:B0-----:R-:W-:-:S08]  /*0550*/  DADD R4, R8, R4 ;  /* 0x0000000008047229 */ /* 0x001fd00000000004 */
[----:B------:R-:W-:-:S08]  /*0560*/  DADD R4, R4, R6 ;  /* 0x0000000004047229 */ /* 0x000fd00000000006 */
[----:B-1----:R-:W-:-:S08]  /*0570*/  DADD R4, R4, R12 ;  /* 0x0000000004047229 */ /* 0x002fd0000000000c */
[----:B------:R-:W-:-:S11]  /*0580*/  DADD R14, R4, R14 ;  /* 0x00000000040e7229 */ /* 0x000fd6000000000e */
.L_x_6:
[----:B------:R-:W-:Y:S05]  /*0590*/  BRA.U !UP1, `(.L_x_5) ;  /* 0x0000000109547547 */ /* 0x000fea000b800000 */
[----:B------:R-:W-:Y:S02]  /*05a0*/  UISETP.GE.U32.AND UP0, UPT, UR9, 0x4, UPT ;  /* 0x000000040900788c */ /* 0x000fe4000bf06070 */
[----:B------:R-:W-:-:S04]  /*05b0*/  ULOP3.LUT UR6, UR7, 0x3, URZ, 0xc0, !UPT ;  /* 0x0000000307067892 */ /* 0x000fc8000f8ec0ff */
[----:B------:R-:W-:-:S03]  /*05c0*/  UISETP.NE.AND UP1, UPT, UR6, URZ, UPT ;  /* 0x000000ff0600728c */ /* 0x000fc6000bf25270 */
[----:B------:R-:W-:Y:S08]  /*05d0*/  BRA.U !UP0, `(.L_x_7) ;  /* 0x0000000108207547 */ /* 0x000ff0000b800000 */
[----:B------:R-:W-:Y:S02]  /*05e0*/  ULEA UR7, UR4, UR5, 0x3 ;  /* 0x0000000504077291 */ /* 0x000fe4000f8e18ff */
[----:B------:R-:W-:-:S07]  /*05f0*/  UIADD3 UR4, UPT, UPT, UR4, 0x4, URZ ;  /* 0x0000000404047890 */ /* 0x000fce000fffe0ff */
[----:B0-----:R-:W0:Y:S04]  /*0600*/  LDS.128 R4, [UR7] ;  /* 0x00000007ff047984 */ /* 0x001e280008000c00 */
[----:B------:R-:W1:Y:S01]  /*0610*/  LDS.128 R8, [UR7+0x10] ;  /* 0x00001007ff087984 */ /* 0x000e620008000c00 */
[----:B0-----:R-:W-:-:S08]  /*0620*/  DADD R4, R14, R4 ;  /* 0x000000000e047229 */ /* 0x001fd00000000004 */
[----:B------:R-:W-:-:S08]  /*0630*/  DADD R4, R4, R6 ;  /* 0x0000000004047229 */ /* 0x000fd00000000006 */
[----:B-1----:R-:W-:-:S08]  /*0640*/  DADD R4, R4, R8 ;  /* 0x0000000004047229 */ /* 0x002fd00000000008 */
[----:B------:R-:W-:-:S11]  /*0650*/  DADD R14, R4, R10 ;  /* 0x00000000040e7229 */ /* 0x000fd6000000000a */
.L_x_7:
[----:B------:R-:W-:Y:S05]  /*0660*/  BRA.U !UP1, `(.L_x_5) ;  /* 0x0000000109207547 */ /* 0x000fea000b800000 */
[----:B------:R-:W-:Y:S02]  /*0670*/  ULEA UR4, UR4, UR5, 0x3 ;  /* 0x0000000504047291 */ /* 0x000fe4000f8e18ff */
[----:B------:R-:W-:-:S12]  /*0680*/  UIADD3 UR6, UPT, UPT, -UR6, URZ, URZ ;  /* 0x000000ff06067290 */ /* 0x000fd8000fffe1ff */
.L_x_8:
[----:B0-----:R-:W0:Y:S01]  /*0690*/  LDS.64 R2, [UR4] ;  /* 0x00000004ff027984 */ /* 0x001e220008000a00 */
[----:B------:R-:W-:Y:S02]  /*06a0*/  UIADD3 UR6, UPT, UPT, UR6, 0x1, URZ ;  /* 0x0000000106067890 */ /* 0x000fe4000fffe0ff */
[----:B------:R-:W-:Y:S02]  /*06b0*/  UIADD3 UR4, UPT, UPT, UR4, 0x8, URZ ;  /* 0x0000000804047890 */ /* 0x000fe4000fffe0ff */
[----:B------:R-:W-:Y:S01]  /*06c0*/  UISETP.NE.AND UP0, UPT, UR6, URZ, UPT ;  /* 0x000000ff0600728c */ /* 0x000fe2000bf05270 */
[----:B0-----:R-:W-:-:S08]  /*06d0*/  DADD R14, R2, R14 ;  /* 0x00000000020e7229 */ /* 0x001fd0000000000e */
[----:B------:R-:W-:Y:S05]  /*06e0*/  BRA.U UP0, `(.L_x_8) ;  /* 0xfffffffd00e87547 */ /* 0x000fea000b83ffff */
.L_x_5:
[----:B0-----:R-:W0:Y:S02]  /*06f0*/  LDC.64 R2, c[0x0][0x398] ;  /* 0x0000e600ff027b82 */ /* 0x001e240000000a00 */
[----:B0-----:R-:W-:Y:S01]  /*0700*/  STG.E.64 desc[UR10][R2.64], R14 ;  /* 0x0000000e02007986 */ /* 0x001fe2000c101b0a */
[----:B------:R-:W-:Y:S05]  /*0710*/  EXIT ;  /* 0x000000000000794d */ /* 0x000fea0003800000 */
.L_x_9:
[----:B------:R-:W-:-:S00]  /*0720*/  BRA `(.L_x_9) ;  /* 0xfffffffc00fc7947 */ /* 0x000fc0000383ffff */
[----:B------:R-:W-:-:S00]  /*0730*/  NOP ;  /* 0x0000000000007918 */ /* 0x000fc00000000000 */
        /* <DEDUP_REMOVED lines=12> */
.L_x_10:


//--------------------- .nv.shared._Z3dotPdS_iS_  --------------------------
	.section	.nv.shared._Z3dotPdS_iS_,"aw",@nobits
	.sectionflags	@""
	.align	8
.nv.shared._Z3dotPdS_iS_:
	.zero		9216


//--------------------- .nv.shared.reserved.0     --------------------------
	.section	.nv.shared.reserved.0,"aw",@nobits
	.weak		__nv_reservedSMEM_offset_0_alias
	.size		__nv_reservedSMEM_offset_0_alias, 0, 64
	.other		__nv_reservedSMEM_offset_0_alias,@"STO_CUDA_RESERVED_SHARED STV_DEFAULT"
__nv_reservedSMEM_offset_0_alias:
	.zero		0
	.zero		64


//--------------------- .nv.constant0._Z3dotPdS_iS_ --------------------------
	.section	.nv.constant0._Z3dotPdS_iS_,"a",@progbits
	.sectionflags	@""
	.align	4
.nv.constant0._Z3dotPdS_iS_:
	.zero		928


//--------------------- SYMBOLS --------------------------

	.type		.nv.reservedSmem.offset0,@object
	.size		.nv.reservedSmem.offset0,0x4
	.type		.nv.reservedSmem.cap,@object
	.size		.nv.reservedSmem.cap,0x4
